//
// Generated by NVIDIA NVVM Compiler
//
// Compiler Build ID: CL-36424714
// Cuda compilation tools, release 13.0, V13.0.88
// Based on NVVM 20.0.0
//

.version 9.0
.target sm_100
.address_size 64

	// .globl	_Z30softmax_cross_entropy_backwardPfS_S_S_ii

.visible .entry _Z30softmax_cross_entropy_backwardPfS_S_S_ii(
	.param .u64 .ptr .align 1 _Z30softmax_cross_entropy_backwardPfS_S_S_ii_param_0,
	.param .u64 .ptr .align 1 _Z30softmax_cross_entropy_backwardPfS_S_S_ii_param_1,
	.param .u64 .ptr .align 1 _Z30softmax_cross_entropy_backwardPfS_S_S_ii_param_2,
	.param .u64 .ptr .align 1 _Z30softmax_cross_entropy_backwardPfS_S_S_ii_param_3,
	.param .u32 _Z30softmax_cross_entropy_backwardPfS_S_S_ii_param_4,
	.param .u32 _Z30softmax_cross_entropy_backwardPfS_S_S_ii_param_5
)
{
	.reg .pred 	%p<11>;
	.reg .b32 	%r<38>;
	.reg .b32 	%f<118>;
	.reg .b64 	%rd<30>;

	ld.param.u64 	%rd7, [_Z30softmax_cross_entropy_backwardPfS_S_S_ii_param_0];
	ld.param.u64 	%rd8, [_Z30softmax_cross_entropy_backwardPfS_S_S_ii_param_1];
	ld.param.u64 	%rd9, [_Z30softmax_cross_entropy_backwardPfS_S_S_ii_param_2];
	ld.param.u64 	%rd10, [_Z30softmax_cross_entropy_backwardPfS_S_S_ii_param_3];
	ld.param.u32 	%r24, [_Z30softmax_cross_entropy_backwardPfS_S_S_ii_param_4];
	ld.param.u32 	%r23, [_Z30softmax_cross_entropy_backwardPfS_S_S_ii_param_5];
	cvta.to.global.u64 	%rd1, %rd10;
	cvta.to.global.u64 	%rd2, %rd9;
	cvta.to.global.u64 	%rd3, %rd8;
	mov.u32 	%r25, %ctaid.x;
	mov.u32 	%r26, %ntid.x;
	mov.u32 	%r27, %tid.x;
	mad.lo.s32 	%r1, %r25, %r26, %r27;
	setp.ge.s32 	%p1, %r1, %r24;
	@%p1 bra 	$L__BB0_14;
	cvta.to.global.u64 	%rd11, %rd7;
	mul.lo.s32 	%r2, %r23, %r1;
	mul.wide.s32 	%rd12, %r1, 4;
	add.s64 	%rd13, %rd11, %rd12;
	ld.global.f32 	%f1, [%rd13];
	setp.lt.s32 	%p2, %r23, 1;
	@%p2 bra 	$L__BB0_14;
	and.b32  	%r3, %r23, 15;
	setp.lt.u32 	%p3, %r23, 16;
	mov.b32 	%r34, 0;
	@%p3 bra 	$L__BB0_5;
	and.b32  	%r34, %r23, 2147483632;
	neg.s32 	%r32, %r34;
	add.s64 	%rd4, %rd3, 32;
	add.s64 	%rd5, %rd2, 32;
	add.s64 	%rd6, %rd1, 32;
	mov.u32 	%r31, %r2;
$L__BB0_4:
	.pragma "nounroll";
	mul.wide.s32 	%rd14, %r31, 4;
	add.s64 	%rd15, %rd4, %rd14;
	add.s64 	%rd16, %rd5, %rd14;
	add.s64 	%rd17, %rd6, %rd14;
	ld.global.f32 	%f2, [%rd15+-32];
	ld.global.f32 	%f3, [%rd16+-32];
	sub.f32 	%f4, %f2, %f3;
	mul.f32 	%f5, %f1, %f4;
	st.global.f32 	[%rd17+-32], %f5;
	ld.global.f32 	%f6, [%rd15+-28];
	ld.global.f32 	%f7, [%rd16+-28];
	sub.f32 	%f8, %f6, %f7;
	mul.f32 	%f9, %f1, %f8;
	st.global.f32 	[%rd17+-28], %f9;
	ld.global.f32 	%f10, [%rd15+-24];
	ld.global.f32 	%f11, [%rd16+-24];
	sub.f32 	%f12, %f10, %f11;
	mul.f32 	%f13, %f1, %f12;
	st.global.f32 	[%rd17+-24], %f13;
	ld.global.f32 	%f14, [%rd15+-20];
	ld.global.f32 	%f15, [%rd16+-20];
	sub.f32 	%f16, %f14, %f15;
	mul.f32 	%f17, %f1, %f16;
	st.global.f32 	[%rd17+-20], %f17;
	ld.global.f32 	%f18, [%rd15+-16];
	ld.global.f32 	%f19, [%rd16+-16];
	sub.f32 	%f20, %f18, %f19;
	mul.f32 	%f21, %f1, %f20;
	st.global.f32 	[%rd17+-16], %f21;
	ld.global.f32 	%f22, [%rd15+-12];
	ld.global.f32 	%f23, [%rd16+-12];
	sub.f32 	%f24, %f22, %f23;
	mul.f32 	%f25, %f1, %f24;
	st.global.f32 	[%rd17+-12], %f25;
	ld.global.f32 	%f26, [%rd15+-8];
	ld.global.f32 	%f27, [%rd16+-8];
	sub.f32 	%f28, %f26, %f27;
	mul.f32 	%f29, %f1, %f28;
	st.global.f32 	[%rd17+-8], %f29;
	ld.global.f32 	%f30, [%rd15+-4];
	ld.global.f32 	%f31, [%rd16+-4];
	sub.f32 	%f32, %f30, %f31;
	mul.f32 	%f33, %f1, %f32;
	st.global.f32 	[%rd17+-4], %f33;
	ld.global.f32 	%f34, [%rd15];
	ld.global.f32 	%f35, [%rd16];
	sub.f32 	%f36, %f34, %f35;
	mul.f32 	%f37, %f1, %f36;
	st.global.f32 	[%rd17], %f37;
	ld.global.f32 	%f38, [%rd15+4];
	ld.global.f32 	%f39, [%rd16+4];
	sub.f32 	%f40, %f38, %f39;
	mul.f32 	%f41, %f1, %f40;
	st.global.f32 	[%rd17+4], %f41;
	ld.global.f32 	%f42, [%rd15+8];
	ld.global.f32 	%f43, [%rd16+8];
	sub.f32 	%f44, %f42, %f43;
	mul.f32 	%f45, %f1, %f44;
	st.global.f32 	[%rd17+8], %f45;
	ld.global.f32 	%f46, [%rd15+12];
	ld.global.f32 	%f47, [%rd16+12];
	sub.f32 	%f48, %f46, %f47;
	mul.f32 	%f49, %f1, %f48;
	st.global.f32 	[%rd17+12], %f49;
	ld.global.f32 	%f50, [%rd15+16];
	ld.global.f32 	%f51, [%rd16+16];
	sub.f32 	%f52, %f50, %f51;
	mul.f32 	%f53, %f1, %f52;
	st.global.f32 	[%rd17+16], %f53;
	ld.global.f32 	%f54, [%rd15+20];
	ld.global.f32 	%f55, [%rd16+20];
	sub.f32 	%f56, %f54, %f55;
	mul.f32 	%f57, %f1, %f56;
	st.global.f32 	[%rd17+20], %f57;
	ld.global.f32 	%f58, [%rd15+24];
	ld.global.f32 	%f59, [%rd16+24];
	sub.f32 	%f60, %f58, %f59;
	mul.f32 	%f61, %f1, %f60;
	st.global.f32 	[%rd17+24], %f61;
	ld.global.f32 	%f62, [%rd15+28];
	ld.global.f32 	%f63, [%rd16+28];
	sub.f32 	%f64, %f62, %f63;
	mul.f32 	%f65, %f1, %f64;
	st.global.f32 	[%rd17+28], %f65;
	add.s32 	%r32, %r32, 16;
	add.s32 	%r31, %r31, 16;
	setp.ne.s32 	%p4, %r32, 0;
	@%p4 bra 	$L__BB0_4;
$L__BB0_5:
	setp.eq.s32 	%p5, %r3, 0;
	@%p5 bra 	$L__BB0_14;
	and.b32  	%r11, %r23, 7;
	setp.lt.u32 	%p6, %r3, 8;
	@%p6 bra 	$L__BB0_8;
	add.s32 	%r29, %r34, %r2;
	mul.wide.s32 	%rd18, %r29, 4;
	add.s64 	%rd19, %rd3, %rd18;
	ld.global.f32 	%f66, [%rd19];
	add.s64 	%rd20, %rd2, %rd18;
	ld.global.f32 	%f67, [%rd20];
	sub.f32 	%f68, %f66, %f67;
	mul.f32 	%f69, %f1, %f68;
	add.s64 	%rd21, %rd1, %rd18;
	st.global.f32 	[%rd21], %f69;
	ld.global.f32 	%f70, [%rd19+4];
	ld.global.f32 	%f71, [%rd20+4];
	sub.f32 	%f72, %f70, %f71;
	mul.f32 	%f73, %f1, %f72;
	st.global.f32 	[%rd21+4], %f73;
	ld.global.f32 	%f74, [%rd19+8];
	ld.global.f32 	%f75, [%rd20+8];
	sub.f32 	%f76, %f74, %f75;
	mul.f32 	%f77, %f1, %f76;
	st.global.f32 	[%rd21+8], %f77;
	ld.global.f32 	%f78, [%rd19+12];
	ld.global.f32 	%f79, [%rd20+12];
	sub.f32 	%f80, %f78, %f79;
	mul.f32 	%f81, %f1, %f80;
	st.global.f32 	[%rd21+12], %f81;
	ld.global.f32 	%f82, [%rd19+16];
	ld.global.f32 	%f83, [%rd20+16];
	sub.f32 	%f84, %f82, %f83;
	mul.f32 	%f85, %f1, %f84;
	st.global.f32 	[%rd21+16], %f85;
	ld.global.f32 	%f86, [%rd19+20];
	ld.global.f32 	%f87, [%rd20+20];
	sub.f32 	%f88, %f86, %f87;
	mul.f32 	%f89, %f1, %f88;
	st.global.f32 	[%rd21+20], %f89;
	ld.global.f32 	%f90, [%rd19+24];
	ld.global.f32 	%f91, [%rd20+24];
	sub.f32 	%f92, %f90, %f91;
	mul.f32 	%f93, %f1, %f92;
	st.global.f32 	[%rd21+24], %f93;
	ld.global.f32 	%f94, [%rd19+28];
	ld.global.f32 	%f95, [%rd20+28];
	sub.f32 	%f96, %f94, %f95;
	mul.f32 	%f97, %f1, %f96;
	st.global.f32 	[%rd21+28], %f97;
	add.s32 	%r34, %r34, 8;
$L__BB0_8:
	setp.eq.s32 	%p7, %r11, 0;
	@%p7 bra 	$L__BB0_14;
	and.b32  	%r14, %r23, 3;
	setp.lt.u32 	%p8, %r11, 4;
	@%p8 bra 	$L__BB0_11;
	add.s32 	%r30, %r34, %r2;
	mul.wide.s32 	%rd22, %r30, 4;
	add.s64 	%rd23, %rd3, %rd22;
	ld.global.f32 	%f98, [%rd23];
	add.s64 	%rd24, %rd2, %rd22;
	ld.global.f32 	%f99, [%rd24];
	sub.f32 	%f100, %f98, %f99;
	mul.f32 	%f101, %f1, %f100;
	add.s64 	%rd25, %rd1, %rd22;
	st.global.f32 	[%rd25], %f101;
	ld.global.f32 	%f102, [%rd23+4];
	ld.global.f32 	%f103, [%rd24+4];
	sub.f32 	%f104, %f102, %f103;
	mul.f32 	%f105, %f1, %f104;
	st.global.f32 	[%rd25+4], %f105;
	ld.global.f32 	%f106, [%rd23+8];
	ld.global.f32 	%f107, [%rd24+8];
	sub.f32 	%f108, %f106, %f107;
	mul.f32 	%f109, %f1, %f108;
	st.global.f32 	[%rd25+8], %f109;
	ld.global.f32 	%f110, [%rd23+12];
	ld.global.f32 	%f111, [%rd24+12];
	sub.f32 	%f112, %f110, %f111;
	mul.f32 	%f113, %f1, %f112;
	st.global.f32 	[%rd25+12], %f113;
	add.s32 	%r34, %r34, 4;
$L__BB0_11:
	setp.eq.s32 	%p9, %r14, 0;
	@%p9 bra 	$L__BB0_14;
	add.s32 	%r37, %r34, %r2;
	neg.s32 	%r36, %r14;
$L__BB0_13:
	.pragma "nounroll";
	mul.wide.s32 	%rd26, %r37, 4;
	add.s64 	%rd27, %rd1, %rd26;
	add.s64 	%rd28, %rd2, %rd26;
	add.s64 	%rd29, %rd3, %rd26;
	ld.global.f32 	%f114, [%rd29];
	ld.global.f32 	%f115, [%rd28];
	sub.f32 	%f116, %f114, %f115;
	mul.f32 	%f117, %f1, %f116;
	st.global.f32 	[%rd27], %f117;
	add.s32 	%r37, %r37, 1;
	add.s32 	%r36, %r36, 1;
	setp.ne.s32 	%p10, %r36, 0;
	@%p10 bra 	$L__BB0_13;
$L__BB0_14:
	ret;

}


// ===== COMPILED SASS (sm_100) =====

	.target	sm_100

	.elftype	@"ET_EXEC"


//--------------------- .note.nv.tkinfo           --------------------------
	.section	.note.nv.tkinfo,"",@"SHT_NOTE"
	.sectionflags	@"SHF_NOTE_NV_TKINFO"
	.tkinfo
        /*0018*/ 	.word	0x00000002
        /*0030*/ 	.string	""
        /*0030*/ 	.string	"ptxas"
        /*0030*/ 	.string	"Cuda compilation tools, release 13.0, V13.0.88"
        /*0030*/ 	.string	"Build cuda_13.0.r13.0/compiler.36424714_0"
        /*0030*/ 	.string	"-arch sm_100 -m 64 "



//--------------------- .note.nv.cuinfo           --------------------------
	.section	.note.nv.cuinfo,"",@"SHT_NOTE"
	.sectionflags	@"SHF_NOTE_NV_CUINFO"
        /*0018*/ 	.short	0x0002
        /*001a*/ 	.short	0x0064
        /*001c*/ 	.short	0x0082
	.zero		2


//--------------------- .nv.info                  --------------------------
	.section	.nv.info,"",@"SHT_CUDA_INFO"
	.align	4


	//----- nvinfo : EIATTR_REGCOUNT
	.align		4
        /*0000*/ 	.byte	0x04, 0x2f
        /*0002*/ 	.short	(.L_1 - .L_0)
	.align		4
.L_0:
        /*0004*/ 	.word	index@(_Z30softmax_cross_entropy_backwardPfS_S_S_ii)
        /*0008*/ 	.word	0x00000016


	//----- nvinfo : EIATTR_FRAME_SIZE
	.align		4
.L_1:
        /*000c*/ 	.byte	0x04, 0x11
        /*000e*/ 	.short	(.L_3 - .L_2)
	.align		4
.L_2:
        /*0010*/ 	.word	index@(_Z30softmax_cross_entropy_backwardPfS_S_S_ii)
        /*0014*/ 	.word	0x00000000


	//----- nvinfo : EIATTR_MIN_STACK_SIZE
	.align		4
.L_3:
        /*0018*/ 	.byte	0x04, 0x12
        /*001a*/ 	.short	(.L_5 - .L_4)
	.align		4
.L_4:
        /*001c*/ 	.word	index@(_Z30softmax_cross_entropy_backwardPfS_S_S_ii)
        /*0020*/ 	.word	0x00000000
.L_5:


//--------------------- .nv.compat                --------------------------
	.section	.nv.compat,"",@"SHT_CUDA_COMPAT_INFO"
	.align	4
        /*0000*/ 	.byte	0x02, 0x09, 0x00, 0x00, 0x02, 0x02, 0x01, 0x00, 0x02, 0x05, 0x05, 0x00, 0x03, 0x07, 0x01, 0x01
        /*0010*/ 	.byte	0x02, 0x03, 0x00, 0x00, 0x02, 0x06, 0x01, 0x00, 0x04, 0x0b, 0x08, 0x00, 0x09, 0x00, 0x00, 0x00
        /*0020*/ 	.byte	0x00, 0x00, 0x00, 0x00


//--------------------- .nv.info._Z30softmax_cross_entropy_backwardPfS_S_S_ii --------------------------
	.section	.nv.info._Z30softmax_cross_entropy_backwardPfS_S_S_ii,"",@"SHT_CUDA_INFO"
	.sectionflags	@""
	.align	4


	//----- nvinfo : EIATTR_CUDA_API_VERSION
	.align		4
        /*0000*/ 	.byte	0x04, 0x37
        /*0002*/ 	.short	(.L_7 - .L_6)
.L_6:
        /*0004*/ 	.word	0x00000082


	//----- nvinfo : EIATTR_KPARAM_INFO
	.align		4
.L_7:
        /*0008*/ 	.byte	0x04, 0x17
        /*000a*/ 	.short	(.L_9 - .L_8)
.L_8:
        /*000c*/ 	.word	0x00000000
        /*0010*/ 	.short	0x0005
        /*0012*/ 	.short	0x0024
        /*0014*/ 	.byte	0x00, 0xf0, 0x11, 0x00


	//----- nvinfo : EIATTR_KPARAM_INFO
	.align		4
.L_9:
        /*0018*/ 	.byte	0x04, 0x17
        /*001a*/ 	.short	(.L_11 - .L_10)
.L_10:
        /*001c*/ 	.word	0x00000000
        /*0020*/ 	.short	0x0004
        /*0022*/ 	.short	0x0020
        /*0024*/ 	.byte	0x00, 0xf0, 0x11, 0x00


	//----- nvinfo : EIATTR_KPARAM_INFO
	.align		4
.L_11:
        /*0028*/ 	.byte	0x04, 0x17
        /*002a*/ 	.short	(.L_13 - .L_12)
.L_12:
        /*002c*/ 	.word	0x00000000
        /*0030*/ 	.short	0x0003
        /*0032*/ 	.short	0x0018
        /*0034*/ 	.byte	0x00, 0xf5, 0x21, 0x00


	//----- nvinfo : EIATTR_KPARAM_INFO
	.align		4
.L_13:
        /*0038*/ 	.byte	0x04, 0x17
        /*003a*/ 	.short	(.L_15 - .L_14)
.L_14:
        /*003c*/ 	.word	0x00000000
        /*0040*/ 	.short	0x0002
        /*0042*/ 	.short	0x0010
        /*0044*/ 	.byte	0x00, 0xf5, 0x21, 0x00


	//----- nvinfo : EIATTR_KPARAM_INFO
	.align		4
.L_15:
        /*0048*/ 	.byte	0x04, 0x17
        /*004a*/ 	.short	(.L_17 - .L_16)
.L_16:
        /*004c*/ 	.word	0x00000000
        /*0050*/ 	.short	0x0001
        /*0052*/ 	.short	0x0008
        /*0054*/ 	.byte	0x00, 0xf5, 0x21, 0x00


	//----- nvinfo : EIATTR_KPARAM_INFO
	.align		4
.L_17:
        /*0058*/ 	.byte	0x04, 0x17
        /*005a*/ 	.short	(.L_19 - .L_18)
.L_18:
        /*005c*/ 	.word	0x00000000
        /*0060*/ 	.short	0x0000
        /*0062*/ 	.short	0x0000
        /*0064*/ 	.byte	0x00, 0xf5, 0x21, 0x00


	//----- nvinfo : EIATTR_SPARSE_MMA_MASK
	.align		4
.L_19:
        /*0068*/ 	.byte	0x03, 0x50
        /*006a*/ 	.short	0x0000


	//----- nvinfo : EIATTR_MAXREG_COUNT
	.align		4
        /*006c*/ 	.byte	0x03, 0x1b
        /*006e*/ 	.short	0x00ff


	//----- nvinfo : EIATTR_MERCURY_ISA_VERSION
	.align		4
        /*0070*/ 	.byte	0x03, 0x5f
        /*0072*/ 	.short	0x0101


	//----- nvinfo : EIATTR_VRC_CTA_INIT_COUNT
	.align		4
        /*0074*/ 	.byte	0x02, 0x4a
	.zero		1
	.zero		1


	//----- nvinfo : EIATTR_EXIT_INSTR_OFFSETS
	.align		4
        /*0078*/ 	.byte	0x04, 0x1c
        /*007a*/ 	.short	(.L_21 - .L_20)


	//   ....[0]....
.L_20:
        /*007c*/ 	.word	0x00000070


	//   ....[1]....
        /*0080*/ 	.word	0x000000b0


	//   ....[2]....
        /*0084*/ 	.word	0x000007d0


	//   ....[3]....
        /*0088*/ 	.word	0x00000b20


	//   ....[4]....
        /*008c*/ 	.word	0x00000d30


	//   ....[5]....
        /*0090*/ 	.word	0x00000e50


	//----- nvinfo : EIATTR_CBANK_PARAM_SIZE
	.align		4
.L_21:
        /*0094*/ 	.byte	0x03, 0x19
        /*0096*/ 	.short	0x0028


	//----- nvinfo : EIATTR_PARAM_CBANK
	.align		4
        /*0098*/ 	.byte	0x04, 0x0a
        /*009a*/ 	.short	(.L_23 - .L_22)
	.align		4
.L_22:
        /*009c*/ 	.word	index@(.nv.constant0._Z30softmax_cross_entropy_backwardPfS_S_S_ii)
        /*00a0*/ 	.short	0x0380
        /*00a2*/ 	.short	0x0028


	//----- nvinfo : EIATTR_SW_WAR
	.align		4
.L_23:
        /*00a4*/ 	.byte	0x04, 0x36
        /*00a6*/ 	.short	(.L_25 - .L_24)
.L_24:
        /*00a8*/ 	.word	0x00000008
.L_25:


//--------------------- .nv.callgraph             --------------------------
	.section	.nv.callgraph,"",@"SHT_CUDA_CALLGRAPH"
	.align	4
	.sectionentsize	8
	.align		4
        /*0000*/ 	.word	0x00000000
	.align		4
        /*0004*/ 	.word	0xffffffff
	.align		4
        /*0008*/ 	.word	0x00000000
	.align		4
        /*000c*/ 	.word	0xfffffffe
	.align		4
        /*0010*/ 	.word	0x00000000
	.align		4
        /*0014*/ 	.word	0xfffffffd
	.align		4
        /*0018*/ 	.word	0x00000000
	.align		4
        /*001c*/ 	.word	0xfffffffc


//--------------------- .text._Z30softmax_cross_entropy_backwardPfS_S_S_ii --------------------------
	.section	.text._Z30softmax_cross_entropy_backwardPfS_S_S_ii,"ax",@progbits
	.align	128
        .global         _Z30softmax_cross_entropy_backwardPfS_S_S_ii
        .type           _Z30softmax_cross_entropy_backwardPfS_S_S_ii,@function
        .size           _Z30softmax_cross_entropy_backwardPfS_S_S_ii,(.L_x_6 - _Z30softmax_cross_entropy_backwardPfS_S_S_ii)
        .other          _Z30softmax_cross_entropy_backwardPfS_S_S_ii,@"STO_CUDA_ENTRY STV_DEFAULT"
_Z30softmax_cross_entropy_backwardPfS_S_S_ii:
.text._Z30softmax_cross_entropy_backwardPfS_S_S_ii:
[----:B------:R-:W-:Y:S01]  /*0000*/  LDC R1, c[0x0][0x37c] ;  /* 0x0000df00ff017b82 */ /* 0x000fe20000000800 */
[----:B------:R-:W0:Y:S07]  /*0010*/  S2R R0, SR_TID.X ;  /* 0x0000000000007919 */ /* 0x000e2e0000002100 */
[----:B------:R-:W0:Y:S01]  /*0020*/  S2UR UR4, SR_CTAID.X ;  /* 0x00000000000479c3 */ /* 0x000e220000002500 */
[----:B------:R-:W1:Y:S07]  /*0030*/  LDCU UR5, c[0x0][0x3a0] ;  /* 0x00007400ff0577ac */ /* 0x000e6e0008000800 */
[----:B------:R-:W0:Y:S02]  /*0040*/  LDC R3, c[0x0][0x360] ;  /* 0x0000d800ff037b82 */ /* 0x000e240000000800 */
[----:B0-----:R-:W-:-:S05]  /*0050*/  IMAD R3, R3, UR4, R0 ;  /* 0x0000000403037c24 */ /* 0x001fca000f8e0200 */
[----:B-1----:R-:W-:-:S13]  /*0060*/  ISETP.GE.AND P0, PT, R3, UR5, PT ;  /* 0x0000000503007c0c */ /* 0x002fda000bf06270 */
[----:B------:R-:W-:Y:S05]  /*0070*/  @P0 EXIT ;  /* 0x000000000000094d */ /* 0x000fea0003800000 */
[----:B------:R-:W0:Y:S08]  /*0080*/  LDC R4, c[0x0][0x3a4] ;  /* 0x0000e900ff047b82 */ /* 0x000e300000000800 */
[----:B------:R-:W1:Y:S01]  /*0090*/  LDC.64 R6, c[0x0][0x380] ;  /* 0x0000e000ff067b82 */ /* 0x000e620000000a00 */
[----:B0-----:R-:W-:-:S13]  /*00a0*/  ISETP.GE.AND P0, PT, R4, 0x1, PT ;  /* 0x000000010400780c */ /* 0x001fda0003f06270 */
[----:B-1----:R-:W-:Y:S05]  /*00b0*/  @!P0 EXIT ;  /* 0x000000000000894d */ /* 0x002fea0003800000 */
[----:B------:R-:W0:Y:S01]  /*00c0*/  LDCU.64 UR10, c[0x0][0x358] ;  /* 0x00006b00ff0a77ac */ /* 0x000e220008000a00 */
[C---:B------:R-:W-:Y:S01]  /*00d0*/  ISETP.GE.U32.AND P1, PT, R4.reuse, 0x10, PT ;  /* 0x000000100400780c */ /* 0x040fe20003f26070 */
[----:B------:R-:W-:Y:S01]  /*00e0*/  IMAD.WIDE R6, R3, 0x4, R6 ;  /* 0x0000000403067825 */ /* 0x000fe200078e0206 */
[----:B------:R-:W-:-:S03]  /*00f0*/  LOP3.LUT R5, R4, 0xf, RZ, 0xc0, !PT ;  /* 0x0000000f04057812 */ /* 0x000fc600078ec0ff */
[----:B------:R-:W-:Y:S02]  /*0100*/  HFMA2 R0, -RZ, RZ, 0, 0 ;  /* 0x00000000ff007431 */ /* 0x000fe400000001ff */
[----:B------:R-:W-:Y:S01]  /*0110*/  IMAD R3, R3, R4, RZ ;  /* 0x0000000403037224 */ /* 0x000fe200078e02ff */
[----:B------:R-:W-:Y:S01]  /*0120*/  ISETP.NE.AND P0, PT, R5, RZ, PT ;  /* 0x000000ff0500720c */ /* 0x000fe20003f05270 */
[----:B0-----:R0:W5:Y:S04]  /*0130*/  LDG.E R2, desc[UR10][R6.64] ;  /* 0x0000000a06027981 */ /* 0x001168000c1e1900 */
[----:B------:R-:W-:Y:S08]  /*0140*/  @!P1 BRA `(.L_x_0) ;  /* 0x0000000400a09947 */ /* 0x000ff00003800000 */
[----:B------:R-:W1:Y:S01]  /*0150*/  LDCU.128 UR12, c[0x0][0x390] ;  /* 0x00007200ff0c77ac */ /* 0x000e620008000c00 */
[----:B------:R-:W-:Y:S02]  /*0160*/  LOP3.LUT R0, R4, 0x7ffffff0, RZ, 0xc0, !PT ;  /* 0x7ffffff004007812 */ /* 0x000fe400078ec0ff */
[----:B------:R-:W-:Y:S01]  /*0170*/  MOV R12, R3 ;  /* 0x00000003000c7202 */ /* 0x000fe20000000f00 */
[----:B------:R-:W2:Y:S01]  /*0180*/  LDCU.64 UR8, c[0x0][0x388] ;  /* 0x00007100ff0877ac */ /* 0x000ea20008000a00 */
[----:B------:R-:W-:Y:S01]  /*0190*/  IADD3 R13, PT, PT, -R0, RZ, RZ ;  /* 0x000000ff000d7210 */ /* 0x000fe20007ffe1ff */
[----:B-1----:R-:W-:Y:S02]  /*01a0*/  UIADD3 UR6, UP1, UPT, UR12, 0x20, URZ ;  /* 0x000000200c067890 */ /* 0x002fe4000ff3e0ff */
[----:B------:R-:W-:Y:S02]  /*01b0*/  UIADD3 UR4, UP2, UPT, UR14, 0x20, URZ ;  /* 0x000000200e047890 */ /* 0x000fe4000ff5e0ff */
[----:B--2---:R-:W-:-:S02]  /*01c0*/  UIADD3 UR8, UP0, UPT, UR8, 0x20, URZ ;  /* 0x0000002008087890 */ /* 0x004fc4000ff1e0ff */
[----:B------:R-:W-:Y:S02]  /*01d0*/  UIADD3.X UR7, UPT, UPT, URZ, UR13, URZ, UP1, !UPT ;  /* 0x0000000dff077290 */ /* 0x000fe40008ffe4ff */
[----:B------:R-:W-:Y:S02]  /*01e0*/  UIADD3.X UR5, UPT, UPT, URZ, UR15, URZ, UP2, !UPT ;  /* 0x0000000fff057290 */ /* 0x000fe400097fe4ff */
[----:B------:R-:W-:-:S12]  /*01f0*/  UIADD3.X UR9, UPT, UPT, URZ, UR9, URZ, UP0, !UPT ;  /* 0x00000009ff097290 */ /* 0x000fd800087fe4ff */
.L_x_1:
[----:B0-----:R-:W-:Y:S02]  /*0200*/  MOV R6, UR8 ;  /* 0x0000000800067c02 */ /* 0x001fe40008000f00 */
[----:B------:R-:W-:Y:S02]  /*0210*/  MOV R7, UR9 ;  /* 0x0000000900077c02 */ /* 0x000fe40008000f00 */
[----:B------:R-:W-:Y:S02]  /*0220*/  MOV R8, UR6 ;  /* 0x0000000600087c02 */ /* 0x000fe40008000f00 */
[----:B------:R-:W-:Y:S01]  /*0230*/  MOV R9, UR7 ;  /* 0x0000000700097c02 */ /* 0x000fe20008000f00 */
[----:B------:R-:W-:-:S04]  /*0240*/  IMAD.WIDE R6, R12, 0x4, R6 ;  /* 0x000000040c067825 */ /* 0x000fc800078e0206 */
[----:B------:R-:W-:Y:S01]  /*0250*/  IMAD.WIDE R8, R12, 0x4, R8 ;  /* 0x000000040c087825 */ /* 0x000fe200078e0208 */
[----:B------:R-:W2:Y:S04]  /*0260*/  LDG.E R14, desc[UR10][R6.64+-0x20] ;  /* 0xffffe00a060e7981 */ /* 0x000ea8000c1e1900 */
[----:B-1----:R-:W2:Y:S01]  /*0270*/  LDG.E R15, desc[UR10][R8.64+-0x20] ;  /* 0xffffe00a080f7981 */ /* 0x002ea2000c1e1900 */
[----:B------:R-:W-:Y:S02]  /*0280*/  MOV R10, UR4 ;  /* 0x00000004000a7c02 */ /* 0x000fe40008000f00 */
[----:B------:R-:W-:-:S03]  /*0290*/  MOV R11, UR5 ;  /* 0x00000005000b7c02 */ /* 0x000fc60008000f00 */
[----:B------:R-:W-:-:S04]  /*02a0*/  IMAD.WIDE R10, R12, 0x4, R10 ;  /* 0x000000040c0a7825 */ /* 0x000fc800078e020a */
[----:B--2---:R-:W-:-:S04]  /*02b0*/  FADD R15, R14, -R15 ;  /* 0x8000000f0e0f7221 */ /* 0x004fc80000000000 */
[----:B-----5:R-:W-:-:S05]  /*02c0*/  FMUL R15, R2, R15 ;  /* 0x0000000f020f7220 */ /* 0x020fca0000400000 */
[----:B------:R0:W-:Y:S04]  /*02d0*/  STG.E desc[UR10][R10.64+-0x20], R15 ;  /* 0xffffe00f0a007986 */ /* 0x0001e8000c10190a */
[----:B------:R-:W2:Y:S04]  /*02e0*/  LDG.E R14, desc[UR10][R6.64+-0x1c] ;  /* 0xffffe40a060e7981 */ /* 0x000ea8000c1e1900 */
[----:B------:R-:W2:Y:S02]  /*02f0*/  LDG.E R17, desc[UR10][R8.64+-0x1c] ;  /* 0xffffe40a08117981 */ /* 0x000ea4000c1e1900 */
[----:B--2---:R-:W-:-:S04]  /*0300*/  FADD R17, R14, -R17 ;  /* 0x800000110e117221 */ /* 0x004fc80000000000 */
[----:B------:R-:W-:-:S05]  /*0310*/  FMUL R17, R2, R17 ;  /* 0x0000001102117220 */ /* 0x000fca0000400000 */
[----:B------:R1:W-:Y:S04]  /*0320*/  STG.E desc[UR10][R10.64+-0x1c], R17 ;  /* 0xffffe4110a007986 */ /* 0x0003e8000c10190a */
[----:B------:R-:W2:Y:S04]  /*0330*/  LDG.E R14, desc[UR10][R6.64+-0x18] ;  /* 0xffffe80a060e7981 */ /* 0x000ea8000c1e1900 */
[----:B------:R-:W2:Y:S02]  /*0340*/  LDG.E R19, desc[UR10][R8.64+-0x18] ;  /* 0xffffe80a08137981 */ /* 0x000ea4000c1e1900 */
[----:B--2---:R-:W-:-:S04]  /*0350*/  FADD R19, R14, -R19 ;  /* 0x800000130e137221 */ /* 0x004fc80000000000 */
[----:B------:R-:W-:-:S05]  /*0360*/  FMUL R19, R2, R19 ;  /* 0x0000001302137220 */ /* 0x000fca0000400000 */
[----:B------:R2:W-:Y:S04]  /*0370*/  STG.E desc[UR10][R10.64+-0x18], R19 ;  /* 0xffffe8130a007986 */ /* 0x0005e8000c10190a */
[----:B------:R-:W3:Y:S04]  /*0380*/  LDG.E R14, desc[UR10][R6.64+-0x14] ;  /* 0xffffec0a060e7981 */ /* 0x000ee8000c1e1900 */
[----:B0-----:R-:W3:Y:S02]  /*0390*/  LDG.E R15, desc[UR10][R8.64+-0x14] ;  /* 0xffffec0a080f7981 */ /* 0x001ee4000c1e1900 */
[----:B---3--:R-:W-:-:S04]  /*03a0*/  FADD R15, R14, -R15 ;  /* 0x8000000f0e0f7221 */ /* 0x008fc80000000000 */
[----:B------:R-:W-:-:S05]  /*03b0*/  FMUL R15, R2, R15 ;  /* 0x0000000f020f7220 */ /* 0x000fca0000400000 */
[----:B------:R0:W-:Y:S04]  /*03c0*/  STG.E desc[UR10][R10.64+-0x14], R15 ;  /* 0xffffec0f0a007986 */ /* 0x0001e8000c10190a */
[----:B------:R-:W3:Y:S04]  /*03d0*/  LDG.E R14, desc[UR10][R6.64+-0x10] ;  /* 0xfffff00a060e7981 */ /* 0x000ee8000c1e1900 */
[----:B-1----:R-:W3:Y:S02]  /*03e0*/  LDG.E R17, desc[UR10][R8.64+-0x10] ;  /* 0xfffff00a08117981 */ /* 0x002ee4000c1e1900 */
[----:B---3--:R-:W-:-:S04]  /*03f0*/  FADD R17, R14, -R17 ;  /* 0x800000110e117221 */ /* 0x008fc80000000000 */
[----:B------:R-:W-:-:S05]  /*0400*/  FMUL R17, R2, R17 ;  /* 0x0000001102117220 */ /* 0x000fca0000400000 */
[----:B------:R1:W-:Y:S04]  /*0410*/  STG.E desc[UR10][R10.64+-0x10], R17 ;  /* 0xfffff0110a007986 */ /* 0x0003e8000c10190a */
[----:B------:R-:W3:Y:S04]  /*0420*/  LDG.E R14, desc[UR10][R6.64+-0xc] ;  /* 0xfffff40a060e7981 */ /* 0x000ee8000c1e1900 */
[----:B--2---:R-:W3:Y:S02]  /*0430*/  LDG.E R19, desc[UR10][R8.64+-0xc] ;  /* 0xfffff40a08137981 */ /* 0x004ee4000c1e1900 */
[----:B---3--:R-:W-:-:S04]  /*0440*/  FADD R19, R14, -R19 ;  /* 0x800000130e137221 */ /* 0x008fc80000000000 */
        /* <DEDUP_REMOVED lines=47> */
[----:B------:R-:W2:Y:S04]  /*0740*/  LDG.E R14, desc[UR10][R6.64+0x1c] ;  /* 0x00001c0a060e7981 */ /* 0x000ea8000c1e1900 */
[----:B0-----:R-:W2:Y:S01]  /*0750*/  LDG.E R15, desc[UR10][R8.64+0x1c] ;  /* 0x00001c0a080f7981 */ /* 0x001ea2000c1e1900 */
[----:B------:R-:W-:Y:S02]  /*0760*/  IADD3 R13, PT, PT, R13, 0x10, RZ ;  /* 0x000000100d0d7810 */ /* 0x000fe40007ffe0ff */
[----:B------:R-:W-:-:S02]  /*0770*/  IADD3 R12, PT, PT, R12, 0x10, RZ ;  /* 0x000000100c0c7810 */ /* 0x000fc40007ffe0ff */
[----:B------:R-:W-:Y:S01]  /*0780*/  ISETP.NE.AND P1, PT, R13, RZ, PT ;  /* 0x000000ff0d00720c */ /* 0x000fe20003f25270 */
[----:B--2---:R-:W-:-:S04]  /*0790*/  FADD R15, R14, -R15 ;  /* 0x8000000f0e0f7221 */ /* 0x004fc80000000000 */
[----:B------:R-:W-:-:S05]  /*07a0*/  FMUL R15, R2, R15 ;  /* 0x0000000f020f7220 */ /* 0x000fca0000400000 */
[----:B------:R1:W-:Y:S03]  /*07b0*/  STG.E desc[UR10][R10.64+0x1c], R15 ;  /* 0x00001c0f0a007986 */ /* 0x0003e6000c10190a */
[----:B------:R-:W-:Y:S05]  /*07c0*/  @P1 BRA `(.L_x_1) ;  /* 0xfffffff8008c1947 */ /* 0x000fea000383ffff */
.L_x_0:
[----:B------:R-:W-:Y:S05]  /*07d0*/  @!P0 EXIT ;  /* 0x000000000000894d */ /* 0x000fea0003800000 */
[----:B------:R-:W-:Y:S02]  /*07e0*/  ISETP.GE.U32.AND P0, PT, R5, 0x8, PT ;  /* 0x000000080500780c */ /* 0x000fe40003f06070 */
[----:B------:R-:W-:-:S04]  /*07f0*/  LOP3.LUT R14, R4, 0x7, RZ, 0xc0, !PT ;  /* 0x00000007040e7812 */ /* 0x000fc800078ec0ff */
[----:B------:R-:W-:-:S07]  /*0800*/  ISETP.NE.AND P1, PT, R14, RZ, PT ;  /* 0x000000ff0e00720c */ /* 0x000fce0003f25270 */
[----:B------:R-:W-:Y:S06]  /*0810*/  @!P0 BRA `(.L_x_2) ;  /* 0x0000000000c08947 */ /* 0x000fec0003800000 */
[----:B0-----:R-:W0:Y:S01]  /*0820*/  LDC.64 R6, c[0x0][0x388] ;  /* 0x0000e200ff067b82 */ /* 0x001e220000000a00 */
[----:B------:R-:W-:-:S07]  /*0830*/  IADD3 R5, PT, PT, R3, R0, RZ ;  /* 0x0000000003057210 */ /* 0x000fce0007ffe0ff */
[----:B------:R-:W2:Y:S08]  /*0840*/  LDC.64 R8, c[0x0][0x390] ;  /* 0x0000e400ff087b82 */ /* 0x000eb00000000a00 */
[----:B-1----:R-:W1:Y:S01]  /*0850*/  LDC.64 R10, c[0x0][0x398] ;  /* 0x0000e600ff0a7b82 */ /* 0x002e620000000a00 */
[----:B0-----:R-:W-:-:S05]  /*0860*/  IMAD.WIDE R6, R5, 0x4, R6 ;  /* 0x0000000405067825 */ /* 0x001fca00078e0206 */
[----:B------:R-:W3:Y:S01]  /*0870*/  LDG.E R12, desc[UR10][R6.64] ;  /* 0x0000000a060c7981 */ /* 0x000ee2000c1e1900 */
[----:B--2---:R-:W-:-:S05]  /*0880*/  IMAD.WIDE R8, R5, 0x4, R8 ;  /* 0x0000000405087825 */ /* 0x004fca00078e0208 */
[----:B------:R-:W3:Y:S01]  /*0890*/  LDG.E R13, desc[UR10][R8.64] ;  /* 0x0000000a080d7981 */ /* 0x000ee2000c1e1900 */
[----:B-1----:R-:W-:-:S04]  /*08a0*/  IMAD.WIDE R10, R5, 0x4, R10 ;  /* 0x00000004050a7825 */ /* 0x002fc800078e020a */
[----:B---3--:R-:W-:-:S04]  /*08b0*/  FADD R13, R12, -R13 ;  /* 0x8000000d0c0d7221 */ /* 0x008fc80000000000 */
        /* <DEDUP_REMOVED lines=17> */
[----:B-1----:R-:W3:Y:S04]  /*09d0*/  LDG.E R5, desc[UR10][R6.64+0x10] ;  /* 0x0000100a06057981 */ /* 0x002ee8000c1e1900 */
[----:B------:R-:W3:Y:S02]  /*09e0*/  LDG.E R12, desc[UR10][R8.64+0x10] ;  /* 0x0000100a080c7981 */ /* 0x000ee4000c1e1900 */
        /* <DEDUP_REMOVED lines=14> */
[----:B------:R-:W3:Y:S01]  /*0ad0*/  LDG.E R12, desc[UR10][R8.64+0x1c] ;  /* 0x00001c0a080c7981 */ /* 0x000ee2000c1e1900 */
[----:B------:R-:W-:Y:S01]  /*0ae0*/  IADD3 R0, PT, PT, R0, 0x8, RZ ;  /* 0x0000000800007810 */ /* 0x000fe20007ffe0ff */
[----:B---3--:R-:W-:-:S04]  /*0af0*/  FADD R5, R5, -R12 ;  /* 0x8000000c05057221 */ /* 0x008fc80000000000 */
[----:B------:R-:W-:-:S05]  /*0b00*/  FMUL R5, R2, R5 ;  /* 0x0000000502057220 */ /* 0x000fca0000400000 */
[----:B------:R2:W-:Y:S02]  /*0b10*/  STG.E desc[UR10][R10.64+0x1c], R5 ;  /* 0x00001c050a007986 */ /* 0x0005e4000c10190a */
.L_x_2:
[----:B------:R-:W-:Y:S05]  /*0b20*/  @!P1 EXIT ;  /* 0x000000000000994d */ /* 0x000fea0003800000 */
[----:B------:R-:W-:Y:S02]  /*0b30*/  ISETP.GE.U32.AND P0, PT, R14, 0x4, PT ;  /* 0x000000040e00780c */ /* 0x000fe40003f06070 */
[----:B0-----:R-:W-:-:S04]  /*0b40*/  LOP3.LUT R6, R4, 0x3, RZ, 0xc0, !PT ;  /* 0x0000000304067812 */ /* 0x001fc800078ec0ff */
[----:B------:R-:W-:-:S07]  /*0b50*/  ISETP.NE.AND P1, PT, R6, RZ, PT ;  /* 0x000000ff0600720c */ /* 0x000fce0003f25270 */
[----:B------:R-:W-:Y:S06]  /*0b60*/  @!P0 BRA `(.L_x_3) ;  /* 0x0000000000708947 */ /* 0x000fec0003800000 */
[----:B--2---:R-:W0:Y:S01]  /*0b70*/  LDC.64 R4, c[0x0][0x388] ;  /* 0x0000e200ff047b82 */ /* 0x004e220000000a00 */
        /* <DEDUP_REMOVED lines=21> */
[----:B0-----:R-:W2:Y:S04]  /*0cd0*/  LDG.E R7, desc[UR10][R4.64+0xc] ;  /* 0x00000c0a04077981 */ /* 0x001ea8000c1e1900 */
[----:B------:R-:W2:Y:S01]  /*0ce0*/  LDG.E R12, desc[UR10][R8.64+0xc] ;  /* 0x00000c0a080c7981 */ /* 0x000ea2000c1e1900 */
[----:B------:R-:W-:Y:S01]  /*0cf0*/  IADD3 R0, PT, PT, R0, 0x4, RZ ;  /* 0x0000000400007810 */ /* 0x000fe20007ffe0ff */
[----:B--2---:R-:W-:-:S04]  /*0d00*/  FADD R7, R7, -R12 ;  /* 0x8000000c07077221 */ /* 0x004fc80000000000 */
[----:B------:R-:W-:-:S05]  /*0d10*/  FMUL R7, R2, R7 ;  /* 0x0000000702077220 */ /* 0x000fca0000400000 */
[----:B------:R3:W-:Y:S02]  /*0d20*/  STG.E desc[UR10][R10.64+0xc], R7 ;  /* 0x00000c070a007986 */ /* 0x0007e4000c10190a */
.L_x_3:
[----:B------:R-:W-:Y:S05]  /*0d30*/  @!P1 EXIT ;  /* 0x000000000000994d */ /* 0x000fea0003800000 */
[----:B--2---:R-:W0:Y:S01]  /*0d40*/  LDC.64 R4, c[0x0][0x388] ;  /* 0x0000e200ff047b82 */ /* 0x004e220000000a00 */
[----:B------:R-:W-:Y:S02]  /*0d50*/  IADD3 R3, PT, PT, R3, R0, RZ ;  /* 0x0000000003037210 */ /* 0x000fe40007ffe0ff */
[----:B------:R-:W-:-:S05]  /*0d60*/  IADD3 R0, PT, PT, -R6, RZ, RZ ;  /* 0x000000ff06007210 */ /* 0x000fca0007ffe1ff */
[----:B------:R-:W2:Y:S08]  /*0d70*/  LDC.64 R8, c[0x0][0x390] ;  /* 0x0000e400ff087b82 */ /* 0x000eb00000000a00 */
[----:B-1-3--:R-:W1:Y:S02]  /*0d80*/  LDC.64 R10, c[0x0][0x398] ;  /* 0x0000e600ff0a7b82 */ /* 0x00ae640000000a00 */
.L_x_4:
[----:B--2---:R-:W-:-:S04]  /*0d90*/  IMAD.WIDE R12, R3, 0x4, R8 ;  /* 0x00000004030c7825 */ /* 0x004fc800078e0208 */
[C---:B0-----:R-:W-:Y:S02]  /*0da0*/  IMAD.WIDE R14, R3.reuse, 0x4, R4 ;  /* 0x00000004030e7825 */ /* 0x041fe400078e0204 */
[----:B------:R-:W2:Y:S04]  /*0db0*/  LDG.E R13, desc[UR10][R12.64] ;  /* 0x0000000a0c0d7981 */ /* 0x000ea8000c1e1900 */
[----:B------:R-:W2:Y:S01]  /*0dc0*/  LDG.E R14, desc[UR10][R14.64] ;  /* 0x0000000a0e0e7981 */ /* 0x000ea2000c1e1900 */
[----:B------:R-:W-:Y:S01]  /*0dd0*/  IADD3 R0, PT, PT, R0, 0x1, RZ ;  /* 0x0000000100007810 */ /* 0x000fe20007ffe0ff */
[C---:B-1-3--:R-:W-:Y:S01]  /*0de0*/  IMAD.WIDE R6, R3.reuse, 0x4, R10 ;  /* 0x0000000403067825 */ /* 0x04afe200078e020a */
[----:B------:R-:W-:Y:S02]  /*0df0*/  IADD3 R3, PT, PT, R3, 0x1, RZ ;  /* 0x0000000103037810 */ /* 0x000fe40007ffe0ff */
[----:B------:R-:W-:Y:S01]  /*0e00*/  ISETP.NE.AND P0, PT, R0, RZ, PT ;  /* 0x000000ff0000720c */ /* 0x000fe20003f05270 */
[----:B--2---:R-:W-:-:S04]  /*0e10*/  FADD R17, R14, -R13 ;  /* 0x8000000d0e117221 */ /* 0x004fc80000000000 */
[----:B-----5:R-:W-:-:S05]  /*0e20*/  FMUL R17, R2, R17 ;  /* 0x0000001102117220 */ /* 0x020fca0000400000 */
[----:B------:R3:W-:Y:S03]  /*0e30*/  STG.E desc[UR10][R6.64], R17 ;  /* 0x0000001106007986 */ /* 0x0007e6000c10190a */
[----:B------:R-:W-:Y:S05]  /*0e40*/  @P0 BRA `(.L_x_4) ;  /* 0xfffffffc00d00947 */ /* 0x000fea000383ffff */
[----:B------:R-:W-:Y:S05]  /*0e50*/  EXIT ;  /* 0x000000000000794d */ /* 0x000fea0003800000 */
.L_x_5:
[----:B------:R-:W-:-:S00]  /*0e60*/  BRA `(.L_x_5) ;  /* 0xfffffffc00fc7947 */ /* 0x000fc0000383ffff */
[----:B------:R-:W-:-:S00]  /*0e70*/  NOP ;  /* 0x0000000000007918 */ /* 0x000fc00000000000 */
        /* <DEDUP_REMOVED lines=8> */
.L_x_6:


//--------------------- .nv.shared.reserved.0     --------------------------
	.section	.nv.shared.reserved.0,"aw",@nobits
	.weak		__nv_reservedSMEM_offset_0_alias
	.size		__nv_reservedSMEM_offset_0_alias, 0, 64
	.other		__nv_reservedSMEM_offset_0_alias,@"STO_CUDA_RESERVED_SHARED STV_DEFAULT"
__nv_reservedSMEM_offset_0_alias:
	.zero		0
	.zero		64


//--------------------- .nv.constant0._Z30softmax_cross_entropy_backwardPfS_S_S_ii --------------------------
	.section	.nv.constant0._Z30softmax_cross_entropy_backwardPfS_S_S_ii,"a",@progbits
	.sectionflags	@""
	.align	4
.nv.constant0._Z30softmax_cross_entropy_backwardPfS_S_S_ii:
	.zero		936


//--------------------- SYMBOLS --------------------------

	.type		.nv.reservedSmem.offset0,@object
	.size		.nv.reservedSmem.offset0,0x4
